//
// Generated by NVIDIA NVVM Compiler
//
// Compiler Build ID: CL-36424714
// Cuda compilation tools, release 13.0, V13.0.88
// Based on NVVM 20.0.0
//

.version 9.0
.target sm_100
.address_size 64

	// .globl	_Z6gpuAddPKfS0_Pfi

.visible .entry _Z6gpuAddPKfS0_Pfi(
	.param .u64 .ptr .align 1 _Z6gpuAddPKfS0_Pfi_param_0,
	.param .u64 .ptr .align 1 _Z6gpuAddPKfS0_Pfi_param_1,
	.param .u64 .ptr .align 1 _Z6gpuAddPKfS0_Pfi_param_2,
	.param .u32 _Z6gpuAddPKfS0_Pfi_param_3
)
{
	.reg .pred 	%p<2>;
	.reg .b32 	%r<6>;
	.reg .b32 	%f<4>;
	.reg .b64 	%rd<11>;

	ld.param.u64 	%rd1, [_Z6gpuAddPKfS0_Pfi_param_0];
	ld.param.u64 	%rd2, [_Z6gpuAddPKfS0_Pfi_param_1];
	ld.param.u64 	%rd3, [_Z6gpuAddPKfS0_Pfi_param_2];
	ld.param.u32 	%r2, [_Z6gpuAddPKfS0_Pfi_param_3];
	mov.u32 	%r3, %ntid.x;
	mov.u32 	%r4, %ctaid.x;
	mov.u32 	%r5, %tid.x;
	mad.lo.s32 	%r1, %r3, %r4, %r5;
	setp.ge.s32 	%p1, %r1, %r2;
	@%p1 bra 	$L__BB0_2;
	cvta.to.global.u64 	%rd4, %rd1;
	cvta.to.global.u64 	%rd5, %rd2;
	cvta.to.global.u64 	%rd6, %rd3;
	mul.wide.s32 	%rd7, %r1, 4;
	add.s64 	%rd8, %rd4, %rd7;
	ld.global.f32 	%f1, [%rd8];
	add.s64 	%rd9, %rd5, %rd7;
	ld.global.f32 	%f2, [%rd9];
	add.f32 	%f3, %f1, %f2;
	add.s64 	%rd10, %rd6, %rd7;
	st.global.f32 	[%rd10], %f3;
$L__BB0_2:
	ret;

}


// ===== COMPILED SASS (sm_100) =====

	.target	sm_100

	.elftype	@"ET_EXEC"


//--------------------- .note.nv.tkinfo           --------------------------
	.section	.note.nv.tkinfo,"",@"SHT_NOTE"
	.sectionflags	@"SHF_NOTE_NV_TKINFO"
	.tkinfo
        /*0018*/ 	.word	0x00000002
        /*0030*/ 	.string	""
        /*0030*/ 	.string	"ptxas"
        /*0030*/ 	.string	"Cuda compilation tools, release 13.0, V13.0.88"
        /*0030*/ 	.string	"Build cuda_13.0.r13.0/compiler.36424714_0"
        /*0030*/ 	.string	"-arch sm_100 -m 64 "



//--------------------- .note.nv.cuinfo           --------------------------
	.section	.note.nv.cuinfo,"",@"SHT_NOTE"
	.sectionflags	@"SHF_NOTE_NV_CUINFO"
        /*0018*/ 	.short	0x0002
        /*001a*/ 	.short	0x0064
        /*001c*/ 	.short	0x0082
	.zero		2


//--------------------- .nv.info                  --------------------------
	.section	.nv.info,"",@"SHT_CUDA_INFO"
	.align	4


	//----- nvinfo : EIATTR_REGCOUNT
	.align		4
        /*0000*/ 	.byte	0x04, 0x2f
        /*0002*/ 	.short	(.L_1 - .L_0)
	.align		4
.L_0:
        /*0004*/ 	.word	index@(_Z6gpuAddPKfS0_Pfi)
        /*0008*/ 	.word	0x0000000c


	//----- nvinfo : EIATTR_FRAME_SIZE
	.align		4
.L_1:
        /*000c*/ 	.byte	0x04, 0x11
        /*000e*/ 	.short	(.L_3 - .L_2)
	.align		4
.L_2:
        /*0010*/ 	.word	index@(_Z6gpuAddPKfS0_Pfi)
        /*0014*/ 	.word	0x00000000


	//----- nvinfo : EIATTR_MIN_STACK_SIZE
	.align		4
.L_3:
        /*0018*/ 	.byte	0x04, 0x12
        /*001a*/ 	.short	(.L_5 - .L_4)
	.align		4
.L_4:
        /*001c*/ 	.word	index@(_Z6gpuAddPKfS0_Pfi)
        /*0020*/ 	.word	0x00000000
.L_5:


//--------------------- .nv.compat                --------------------------
	.section	.nv.compat,"",@"SHT_CUDA_COMPAT_INFO"
	.align	4
        /*0000*/ 	.byte	0x02, 0x09, 0x00, 0x00, 0x02, 0x02, 0x01, 0x00, 0x02, 0x05, 0x05, 0x00, 0x03, 0x07, 0x01, 0x01
        /*0010*/ 	.byte	0x02, 0x03, 0x00, 0x00, 0x02, 0x06, 0x01, 0x00, 0x04, 0x0b, 0x08, 0x00, 0x09, 0x00, 0x00, 0x00
        /*0020*/ 	.byte	0x00, 0x00, 0x00, 0x00


//--------------------- .nv.info._Z6gpuAddPKfS0_Pfi --------------------------
	.section	.nv.info._Z6gpuAddPKfS0_Pfi,"",@"SHT_CUDA_INFO"
	.sectionflags	@""
	.align	4


	//----- nvinfo : EIATTR_CUDA_API_VERSION
	.align		4
        /*0000*/ 	.byte	0x04, 0x37
        /*0002*/ 	.short	(.L_7 - .L_6)
.L_6:
        /*0004*/ 	.word	0x00000082


	//----- nvinfo : EIATTR_KPARAM_INFO
	.align		4
.L_7:
        /*0008*/ 	.byte	0x04, 0x17
        /*000a*/ 	.short	(.L_9 - .L_8)
.L_8:
        /*000c*/ 	.word	0x00000000
        /*0010*/ 	.short	0x0003
        /*0012*/ 	.short	0x0018
        /*0014*/ 	.byte	0x00, 0xf0, 0x11, 0x00


	//----- nvinfo : EIATTR_KPARAM_INFO
	.align		4
.L_9:
        /*0018*/ 	.byte	0x04, 0x17
        /*001a*/ 	.short	(.L_11 - .L_10)
.L_10:
        /*001c*/ 	.word	0x00000000
        /*0020*/ 	.short	0x0002
        /*0022*/ 	.short	0x0010
        /*0024*/ 	.byte	0x00, 0xf5, 0x21, 0x00


	//----- nvinfo : EIATTR_KPARAM_INFO
	.align		4
.L_11:
        /*0028*/ 	.byte	0x04, 0x17
        /*002a*/ 	.short	(.L_13 - .L_12)
.L_12:
        /*002c*/ 	.word	0x00000000
        /*0030*/ 	.short	0x0001
        /*0032*/ 	.short	0x0008
        /*0034*/ 	.byte	0x00, 0xf5, 0x21, 0x00


	//----- nvinfo : EIATTR_KPARAM_INFO
	.align		4
.L_13:
        /*0038*/ 	.byte	0x04, 0x17
        /*003a*/ 	.short	(.L_15 - .L_14)
.L_14:
        /*003c*/ 	.word	0x00000000
        /*0040*/ 	.short	0x0000
        /*0042*/ 	.short	0x0000
        /*0044*/ 	.byte	0x00, 0xf5, 0x21, 0x00


	//----- nvinfo : EIATTR_SPARSE_MMA_MASK
	.align		4
.L_15:
        /*0048*/ 	.byte	0x03, 0x50
        /*004a*/ 	.short	0x0000


	//----- nvinfo : EIATTR_MAXREG_COUNT
	.align		4
        /*004c*/ 	.byte	0x03, 0x1b
        /*004e*/ 	.short	0x00ff


	//----- nvinfo : EIATTR_MERCURY_ISA_VERSION
	.align		4
        /*0050*/ 	.byte	0x03, 0x5f
        /*0052*/ 	.short	0x0101


	//----- nvinfo : EIATTR_VRC_CTA_INIT_COUNT
	.align		4
        /*0054*/ 	.byte	0x02, 0x4a
	.zero		1
	.zero		1


	//----- nvinfo : EIATTR_EXIT_INSTR_OFFSETS
	.align		4
        /*0058*/ 	.byte	0x04, 0x1c
        /*005a*/ 	.short	(.L_17 - .L_16)


	//   ....[0]....
.L_16:
        /*005c*/ 	.word	0x00000070


	//   ....[1]....
        /*0060*/ 	.word	0x00000130


	//----- nvinfo : EIATTR_CBANK_PARAM_SIZE
	.align		4
.L_17:
        /*0064*/ 	.byte	0x03, 0x19
        /*0066*/ 	.short	0x001c


	//----- nvinfo : EIATTR_PARAM_CBANK
	.align		4
        /*0068*/ 	.byte	0x04, 0x0a
        /*006a*/ 	.short	(.L_19 - .L_18)
	.align		4
.L_18:
        /*006c*/ 	.word	index@(.nv.constant0._Z6gpuAddPKfS0_Pfi)
        /*0070*/ 	.short	0x0380
        /*0072*/ 	.short	0x001c


	//----- nvinfo : EIATTR_SW_WAR
	.align		4
.L_19:
        /*0074*/ 	.byte	0x04, 0x36
        /*0076*/ 	.short	(.L_21 - .L_20)
.L_20:
        /*0078*/ 	.word	0x00000008
.L_21:


//--------------------- .nv.callgraph             --------------------------
	.section	.nv.callgraph,"",@"SHT_CUDA_CALLGRAPH"
	.align	4
	.sectionentsize	8
	.align		4
        /*0000*/ 	.word	0x00000000
	.align		4
        /*0004*/ 	.word	0xffffffff
	.align		4
        /*0008*/ 	.word	0x00000000
	.align		4
        /*000c*/ 	.word	0xfffffffe
	.align		4
        /*0010*/ 	.word	0x00000000
	.align		4
        /*0014*/ 	.word	0xfffffffd
	.align		4
        /*0018*/ 	.word	0x00000000
	.align		4
        /*001c*/ 	.word	0xfffffffc


//--------------------- .text._Z6gpuAddPKfS0_Pfi  --------------------------
	.section	.text._Z6gpuAddPKfS0_Pfi,"ax",@progbits
	.align	128
        .global         _Z6gpuAddPKfS0_Pfi
        .type           _Z6gpuAddPKfS0_Pfi,@function
        .size           _Z6gpuAddPKfS0_Pfi,(.L_x_1 - _Z6gpuAddPKfS0_Pfi)
        .other          _Z6gpuAddPKfS0_Pfi,@"STO_CUDA_ENTRY STV_DEFAULT"
_Z6gpuAddPKfS0_Pfi:
.text._Z6gpuAddPKfS0_Pfi:
[----:B------:R-:W-:Y:S01]  /*0000*/  LDC R1, c[0x0][0x37c] ;  /* 0x0000df00ff017b82 */ /* 0x000fe20000000800 */
[----:B------:R-:W0:Y:S01]  /*0010*/  S2R R9, SR_CTAID.X ;  /* 0x0000000000097919 */ /* 0x000e220000002500 */
[----:B------:R-:W0:Y:S01]  /*0020*/  LDCU UR4, c[0x0][0x360] ;  /* 0x00006c00ff0477ac */ /* 0x000e220008000800 */
[----:B------:R-:W0:Y:S01]  /*0030*/  S2R R0, SR_TID.X ;  /* 0x0000000000007919 */ /* 0x000e220000002100 */
[----:B------:R-:W1:Y:S01]  /*0040*/  LDCU UR5, c[0x0][0x398] ;  /* 0x00007300ff0577ac */ /* 0x000e620008000800 */
[----:B0-----:R-:W-:-:S05]  /*0050*/  IMAD R9, R9, UR4, R0 ;  /* 0x0000000409097c24 */ /* 0x001fca000f8e0200 */
[----:B-1----:R-:W-:-:S13]  /*0060*/  ISETP.GE.AND P0, PT, R9, UR5, PT ;  /* 0x0000000509007c0c */ /* 0x002fda000bf06270 */
[----:B------:R-:W-:Y:S05]  /*0070*/  @P0 EXIT ;  /* 0x000000000000094d */ /* 0x000fea0003800000 */
[----:B------:R-:W0:Y:S01]  /*0080*/  LDC.64 R2, c[0x0][0x380] ;  /* 0x0000e000ff027b82 */ /* 0x000e220000000a00 */
[----:B------:R-:W1:Y:S07]  /*0090*/  LDCU.64 UR4, c[0x0][0x358] ;  /* 0x00006b00ff0477ac */ /* 0x000e6e0008000a00 */
[----:B------:R-:W2:Y:S08]  /*00a0*/  LDC.64 R4, c[0x0][0x388] ;  /* 0x0000e200ff047b82 */ /* 0x000eb00000000a00 */
[----:B------:R-:W3:Y:S01]  /*00b0*/  LDC.64 R6, c[0x0][0x390] ;  /* 0x0000e400ff067b82 */ /* 0x000ee20000000a00 */
[----:B0-----:R-:W-:-:S06]  /*00c0*/  IMAD.WIDE R2, R9, 0x4, R2 ;  /* 0x0000000409027825 */ /* 0x001fcc00078e0202 */
[----:B-1----:R-:W4:Y:S01]  /*00d0*/  LDG.E R2, desc[UR4][R2.64] ;  /* 0x0000000402027981 */ /* 0x002f22000c1e1900 */
[----:B--2---:R-:W-:-:S06]  /*00e0*/  IMAD.WIDE R4, R9, 0x4, R4 ;  /* 0x0000000409047825 */ /* 0x004fcc00078e0204 */
[----:B------:R-:W4:Y:S01]  /*00f0*/  LDG.E R5, desc[UR4][R4.64] ;  /* 0x0000000404057981 */ /* 0x000f22000c1e1900 */
[----:B---3--:R-:W-:-:S04]  /*0100*/  IMAD.WIDE R6, R9, 0x4, R6 ;  /* 0x0000000409067825 */ /* 0x008fc800078e0206 */
[----:B----4-:R-:W-:-:S05]  /*0110*/  FADD R9, R2, R5 ;  /* 0x0000000502097221 */ /* 0x010fca0000000000 */
[----:B------:R-:W-:Y:S01]  /*0120*/  STG.E desc[UR4][R6.64], R9 ;  /* 0x0000000906007986 */ /* 0x000fe2000c101904 */
[----:B------:R-:W-:Y:S05]  /*0130*/  EXIT ;  /* 0x000000000000794d */ /* 0x000fea0003800000 */
.L_x_0:
[----:B------:R-:W-:-:S00]  /*0140*/  BRA `(.L_x_0) ;  /* 0xfffffffc00fc7947 */ /* 0x000fc0000383ffff */
[----:B------:R-:W-:-:S00]  /*0150*/  NOP ;  /* 0x0000000000007918 */ /* 0x000fc00000000000 */
        /* <DEDUP_REMOVED lines=10> */
.L_x_1:


//--------------------- .nv.shared.reserved.0     --------------------------
	.section	.nv.shared.reserved.0,"aw",@nobits
	.weak		__nv_reservedSMEM_offset_0_alias
	.size		__nv_reservedSMEM_offset_0_alias, 0, 64
	.other		__nv_reservedSMEM_offset_0_alias,@"STO_CUDA_RESERVED_SHARED STV_DEFAULT"
__nv_reservedSMEM_offset_0_alias:
	.zero		0
	.zero		64


//--------------------- .nv.constant0._Z6gpuAddPKfS0_Pfi --------------------------
	.section	.nv.constant0._Z6gpuAddPKfS0_Pfi,"a",@progbits
	.sectionflags	@""
	.align	4
.nv.constant0._Z6gpuAddPKfS0_Pfi:
	.zero		924


//--------------------- SYMBOLS --------------------------

	.type		.nv.reservedSmem.offset0,@object
	.size		.nv.reservedSmem.offset0,0x4
